//
// Generated by NVIDIA NVVM Compiler
//
// Compiler Build ID: CL-36424714
// Cuda compilation tools, release 13.0, V13.0.88
// Based on NVVM 20.0.0
//

.version 9.0
.target sm_100
.address_size 64

	// .globl	_Z6MatAddPfS_S_

.visible .entry _Z6MatAddPfS_S_(
	.param .u64 .ptr .align 1 _Z6MatAddPfS_S__param_0,
	.param .u64 .ptr .align 1 _Z6MatAddPfS_S__param_1,
	.param .u64 .ptr .align 1 _Z6MatAddPfS_S__param_2
)
.explicitcluster
.reqnctapercluster 2, 1, 1
{
	.reg .pred 	%p<2>;
	.reg .b32 	%r<11>;
	.reg .b32 	%f<4>;
	.reg .b64 	%rd<11>;

	ld.param.u64 	%rd1, [_Z6MatAddPfS_S__param_0];
	ld.param.u64 	%rd2, [_Z6MatAddPfS_S__param_1];
	ld.param.u64 	%rd3, [_Z6MatAddPfS_S__param_2];
	mov.u32 	%r2, %ctaid.x;
	mov.u32 	%r3, %ntid.x;
	mov.u32 	%r4, %tid.x;
	mad.lo.s32 	%r5, %r2, %r3, %r4;
	mov.u32 	%r6, %ctaid.y;
	mov.u32 	%r7, %ntid.y;
	mov.u32 	%r8, %tid.y;
	mad.lo.s32 	%r9, %r6, %r7, %r8;
	shl.b32 	%r10, %r5, 8;
	add.s32 	%r1, %r9, %r10;
	setp.gt.s32 	%p1, %r1, 65535;
	@%p1 bra 	$L__BB0_2;
	cvta.to.global.u64 	%rd4, %rd1;
	cvta.to.global.u64 	%rd5, %rd2;
	cvta.to.global.u64 	%rd6, %rd3;
	mul.wide.s32 	%rd7, %r1, 4;
	add.s64 	%rd8, %rd4, %rd7;
	ld.global.f32 	%f1, [%rd8];
	add.s64 	%rd9, %rd5, %rd7;
	ld.global.f32 	%f2, [%rd9];
	add.f32 	%f3, %f1, %f2;
	add.s64 	%rd10, %rd6, %rd7;
	st.global.f32 	[%rd10], %f3;
$L__BB0_2:
	ret;

}
	// .globl	_Z23MatAddWithRuntimeConfigPfS_S_
.visible .entry _Z23MatAddWithRuntimeConfigPfS_S_(
	.param .u64 .ptr .align 1 _Z23MatAddWithRuntimeConfigPfS_S__param_0,
	.param .u64 .ptr .align 1 _Z23MatAddWithRuntimeConfigPfS_S__param_1,
	.param .u64 .ptr .align 1 _Z23MatAddWithRuntimeConfigPfS_S__param_2
)
{
	.reg .pred 	%p<2>;
	.reg .b32 	%r<11>;
	.reg .b32 	%f<4>;
	.reg .b64 	%rd<11>;

	ld.param.u64 	%rd1, [_Z23MatAddWithRuntimeConfigPfS_S__param_0];
	ld.param.u64 	%rd2, [_Z23MatAddWithRuntimeConfigPfS_S__param_1];
	ld.param.u64 	%rd3, [_Z23MatAddWithRuntimeConfigPfS_S__param_2];
	mov.u32 	%r2, %ctaid.x;
	mov.u32 	%r3, %ntid.x;
	mov.u32 	%r4, %tid.x;
	mad.lo.s32 	%r5, %r2, %r3, %r4;
	mov.u32 	%r6, %ctaid.y;
	mov.u32 	%r7, %ntid.y;
	mov.u32 	%r8, %tid.y;
	mad.lo.s32 	%r9, %r6, %r7, %r8;
	shl.b32 	%r10, %r5, 8;
	add.s32 	%r1, %r9, %r10;
	setp.gt.s32 	%p1, %r1, 65535;
	@%p1 bra 	$L__BB1_2;
	cvta.to.global.u64 	%rd4, %rd1;
	cvta.to.global.u64 	%rd5, %rd2;
	cvta.to.global.u64 	%rd6, %rd3;
	mul.wide.s32 	%rd7, %r1, 4;
	add.s64 	%rd8, %rd4, %rd7;
	ld.global.f32 	%f1, [%rd8];
	add.s64 	%rd9, %rd5, %rd7;
	ld.global.f32 	%f2, [%rd9];
	add.f32 	%f3, %f1, %f2;
	add.s64 	%rd10, %rd6, %rd7;
	st.global.f32 	[%rd10], %f3;
$L__BB1_2:
	ret;

}


// ===== COMPILED SASS (sm_100) =====

	.target	sm_100

	.elftype	@"ET_EXEC"


//--------------------- .note.nv.tkinfo           --------------------------
	.section	.note.nv.tkinfo,"",@"SHT_NOTE"
	.sectionflags	@"SHF_NOTE_NV_TKINFO"
	.tkinfo
        /*0018*/ 	.word	0x00000002
        /*0030*/ 	.string	""
        /*0030*/ 	.string	"ptxas"
        /*0030*/ 	.string	"Cuda compilation tools, release 13.0, V13.0.88"
        /*0030*/ 	.string	"Build cuda_13.0.r13.0/compiler.36424714_0"
        /*0030*/ 	.string	"-arch sm_100 -m 64 "



//--------------------- .note.nv.cuinfo           --------------------------
	.section	.note.nv.cuinfo,"",@"SHT_NOTE"
	.sectionflags	@"SHF_NOTE_NV_CUINFO"
        /*0018*/ 	.short	0x0002
        /*001a*/ 	.short	0x0064
        /*001c*/ 	.short	0x0082
	.zero		2


//--------------------- .nv.info                  --------------------------
	.section	.nv.info,"",@"SHT_CUDA_INFO"
	.align	4


	//----- nvinfo : EIATTR_REGCOUNT
	.align		4
        /*0000*/ 	.byte	0x04, 0x2f
        /*0002*/ 	.short	(.L_1 - .L_0)
	.align		4
.L_0:
        /*0004*/ 	.word	index@(_Z6MatAddPfS_S_)
        /*0008*/ 	.word	0x0000000c


	//----- nvinfo : EIATTR_FRAME_SIZE
	.align		4
.L_1:
        /*000c*/ 	.byte	0x04, 0x11
        /*000e*/ 	.short	(.L_3 - .L_2)
	.align		4
.L_2:
        /*0010*/ 	.word	index@(_Z6MatAddPfS_S_)
        /*0014*/ 	.word	0x00000000


	//----- nvinfo : EIATTR_REGCOUNT
	.align		4
.L_3:
        /*0018*/ 	.byte	0x04, 0x2f
        /*001a*/ 	.short	(.L_5 - .L_4)
	.align		4
.L_4:
        /*001c*/ 	.word	index@(_Z23MatAddWithRuntimeConfigPfS_S_)
        /*0020*/ 	.word	0x0000000c


	//----- nvinfo : EIATTR_FRAME_SIZE
	.align		4
.L_5:
        /*0024*/ 	.byte	0x04, 0x11
        /*0026*/ 	.short	(.L_7 - .L_6)
	.align		4
.L_6:
        /*0028*/ 	.word	index@(_Z23MatAddWithRuntimeConfigPfS_S_)
        /*002c*/ 	.word	0x00000000


	//----- nvinfo : EIATTR_MIN_STACK_SIZE
	.align		4
.L_7:
        /*0030*/ 	.byte	0x04, 0x12
        /*0032*/ 	.short	(.L_9 - .L_8)
	.align		4
.L_8:
        /*0034*/ 	.word	index@(_Z23MatAddWithRuntimeConfigPfS_S_)
        /*0038*/ 	.word	0x00000000


	//----- nvinfo : EIATTR_MIN_STACK_SIZE
	.align		4
.L_9:
        /*003c*/ 	.byte	0x04, 0x12
        /*003e*/ 	.short	(.L_11 - .L_10)
	.align		4
.L_10:
        /*0040*/ 	.word	index@(_Z6MatAddPfS_S_)
        /*0044*/ 	.word	0x00000000
.L_11:


//--------------------- .nv.compat                --------------------------
	.section	.nv.compat,"",@"SHT_CUDA_COMPAT_INFO"
	.align	4
        /*0000*/ 	.byte	0x02, 0x09, 0x00, 0x00, 0x02, 0x02, 0x01, 0x00, 0x02, 0x05, 0x05, 0x00, 0x03, 0x07, 0x01, 0x01
        /*0010*/ 	.byte	0x02, 0x03, 0x00, 0x00, 0x02, 0x06, 0x01, 0x00, 0x04, 0x0b, 0x08, 0x00, 0x09, 0x00, 0x00, 0x00
        /*0020*/ 	.byte	0x00, 0x00, 0x00, 0x00


//--------------------- .nv.info._Z23MatAddWithRuntimeConfigPfS_S_ --------------------------
	.section	.nv.info._Z23MatAddWithRuntimeConfigPfS_S_,"",@"SHT_CUDA_INFO"
	.sectionflags	@""
	.align	4


	//----- nvinfo : EIATTR_CUDA_API_VERSION
	.align		4
        /*0000*/ 	.byte	0x04, 0x37
        /*0002*/ 	.short	(.L_13 - .L_12)
.L_12:
        /*0004*/ 	.word	0x00000082


	//----- nvinfo : EIATTR_KPARAM_INFO
	.align		4
.L_13:
        /*0008*/ 	.byte	0x04, 0x17
        /*000a*/ 	.short	(.L_15 - .L_14)
.L_14:
        /*000c*/ 	.word	0x00000000
        /*0010*/ 	.short	0x0002
        /*0012*/ 	.short	0x0010
        /*0014*/ 	.byte	0x00, 0xf5, 0x21, 0x00


	//----- nvinfo : EIATTR_KPARAM_INFO
	.align		4
.L_15:
        /*0018*/ 	.byte	0x04, 0x17
        /*001a*/ 	.short	(.L_17 - .L_16)
.L_16:
        /*001c*/ 	.word	0x00000000
        /*0020*/ 	.short	0x0001
        /*0022*/ 	.short	0x0008
        /*0024*/ 	.byte	0x00, 0xf5, 0x21, 0x00


	//----- nvinfo : EIATTR_KPARAM_INFO
	.align		4
.L_17:
        /*0028*/ 	.byte	0x04, 0x17
        /*002a*/ 	.short	(.L_19 - .L_18)
.L_18:
        /*002c*/ 	.word	0x00000000
        /*0030*/ 	.short	0x0000
        /*0032*/ 	.short	0x0000
        /*0034*/ 	.byte	0x00, 0xf5, 0x21, 0x00


	//----- nvinfo : EIATTR_SPARSE_MMA_MASK
	.align		4
.L_19:
        /*0038*/ 	.byte	0x03, 0x50
        /*003a*/ 	.short	0x0000


	//----- nvinfo : EIATTR_MAXREG_COUNT
	.align		4
        /*003c*/ 	.byte	0x03, 0x1b
        /*003e*/ 	.short	0x00ff


	//----- nvinfo : EIATTR_MERCURY_ISA_VERSION
	.align		4
        /*0040*/ 	.byte	0x03, 0x5f
        /*0042*/ 	.short	0x0101


	//----- nvinfo : EIATTR_VRC_CTA_INIT_COUNT
	.align		4
        /*0044*/ 	.byte	0x02, 0x4a
	.zero		1
	.zero		1


	//----- nvinfo : EIATTR_EXIT_INSTR_OFFSETS
	.align		4
        /*0048*/ 	.byte	0x04, 0x1c
        /*004a*/ 	.short	(.L_21 - .L_20)


	//   ....[0]....
.L_20:
        /*004c*/ 	.word	0x000000b0


	//   ....[1]....
        /*0050*/ 	.word	0x00000170


	//----- nvinfo : EIATTR_CBANK_PARAM_SIZE
	.align		4
.L_21:
        /*0054*/ 	.byte	0x03, 0x19
        /*0056*/ 	.short	0x0018


	//----- nvinfo : EIATTR_PARAM_CBANK
	.align		4
        /*0058*/ 	.byte	0x04, 0x0a
        /*005a*/ 	.short	(.L_23 - .L_22)
	.align		4
.L_22:
        /*005c*/ 	.word	index@(.nv.constant0._Z23MatAddWithRuntimeConfigPfS_S_)
        /*0060*/ 	.short	0x0380
        /*0062*/ 	.short	0x0018


	//----- nvinfo : EIATTR_SW_WAR
	.align		4
.L_23:
        /*0064*/ 	.byte	0x04, 0x36
        /*0066*/ 	.short	(.L_25 - .L_24)
.L_24:
        /*0068*/ 	.word	0x00000008
.L_25:


//--------------------- .nv.info._Z6MatAddPfS_S_  --------------------------
	.section	.nv.info._Z6MatAddPfS_S_,"",@"SHT_CUDA_INFO"
	.sectionflags	@""
	.align	4


	//----- nvinfo : EIATTR_CUDA_API_VERSION
	.align		4
        /*0000*/ 	.byte	0x04, 0x37
        /*0002*/ 	.short	(.L_27 - .L_26)
.L_26:
        /*0004*/ 	.word	0x00000082


	//----- nvinfo : EIATTR_KPARAM_INFO
	.align		4
.L_27:
        /*0008*/ 	.byte	0x04, 0x17
        /*000a*/ 	.short	(.L_29 - .L_28)
.L_28:
        /*000c*/ 	.word	0x00000000
        /*0010*/ 	.short	0x0002
        /*0012*/ 	.short	0x0010
        /*0014*/ 	.byte	0x00, 0xf5, 0x21, 0x00


	//----- nvinfo : EIATTR_KPARAM_INFO
	.align		4
.L_29:
        /*0018*/ 	.byte	0x04, 0x17
        /*001a*/ 	.short	(.L_31 - .L_30)
.L_30:
        /*001c*/ 	.word	0x00000000
        /*0020*/ 	.short	0x0001
        /*0022*/ 	.short	0x0008
        /*0024*/ 	.byte	0x00, 0xf5, 0x21, 0x00


	//----- nvinfo : EIATTR_KPARAM_INFO
	.align		4
.L_31:
        /*0028*/ 	.byte	0x04, 0x17
        /*002a*/ 	.short	(.L_33 - .L_32)
.L_32:
        /*002c*/ 	.word	0x00000000
        /*0030*/ 	.short	0x0000
        /*0032*/ 	.short	0x0000
        /*0034*/ 	.byte	0x00, 0xf5, 0x21, 0x00


	//----- nvinfo : EIATTR_EXPLICIT_CLUSTER
	.align		4
.L_33:
        /*0038*/ 	.byte	0x01, 0x3e
	.zero		2


	//----- nvinfo : EIATTR_CTA_PER_CLUSTER
	.align		4
        /*003c*/ 	.byte	0x04, 0x3d
        /*003e*/ 	.short	(.L_35 - .L_34)
.L_34:
        /*0040*/ 	.word	0x00000002
        /*0044*/ 	.word	0x00000001
        /*0048*/ 	.word	0x00000001


	//----- nvinfo : EIATTR_SPARSE_MMA_MASK
	.align		4
.L_35:
        /*004c*/ 	.byte	0x03, 0x50
        /*004e*/ 	.short	0x0000


	//----- nvinfo : EIATTR_MAXREG_COUNT
	.align		4
        /*0050*/ 	.byte	0x03, 0x1b
        /*0052*/ 	.short	0x00ff


	//----- nvinfo : EIATTR_MERCURY_ISA_VERSION
	.align		4
        /*0054*/ 	.byte	0x03, 0x5f
        /*0056*/ 	.short	0x0101


	//----- nvinfo : EIATTR_VRC_CTA_INIT_COUNT
	.align		4
        /*0058*/ 	.byte	0x02, 0x4a
	.zero		1
	.zero		1


	//----- nvinfo : EIATTR_EXIT_INSTR_OFFSETS
	.align		4
        /*005c*/ 	.byte	0x04, 0x1c
        /*005e*/ 	.short	(.L_37 - .L_36)


	//   ....[0]....
.L_36:
        /*0060*/ 	.word	0x000000b0


	//   ....[1]....
        /*0064*/ 	.word	0x00000170


	//----- nvinfo : EIATTR_CBANK_PARAM_SIZE
	.align		4
.L_37:
        /*0068*/ 	.byte	0x03, 0x19
        /*006a*/ 	.short	0x0018


	//----- nvinfo : EIATTR_PARAM_CBANK
	.align		4
        /*006c*/ 	.byte	0x04, 0x0a
        /*006e*/ 	.short	(.L_39 - .L_38)
	.align		4
.L_38:
        /*0070*/ 	.word	index@(.nv.constant0._Z6MatAddPfS_S_)
        /*0074*/ 	.short	0x0380
        /*0076*/ 	.short	0x0018


	//----- nvinfo : EIATTR_SW_WAR
	.align		4
.L_39:
        /*0078*/ 	.byte	0x04, 0x36
        /*007a*/ 	.short	(.L_41 - .L_40)
.L_40:
        /*007c*/ 	.word	0x00000008
.L_41:


//--------------------- .nv.callgraph             --------------------------
	.section	.nv.callgraph,"",@"SHT_CUDA_CALLGRAPH"
	.align	4
	.sectionentsize	8
	.align		4
        /*0000*/ 	.word	0x00000000
	.align		4
        /*0004*/ 	.word	0xffffffff
	.align		4
        /*0008*/ 	.word	0x00000000
	.align		4
        /*000c*/ 	.word	0xfffffffe
	.align		4
        /*0010*/ 	.word	0x00000000
	.align		4
        /*0014*/ 	.word	0xfffffffd
	.align		4
        /*0018*/ 	.word	0x00000000
	.align		4
        /*001c*/ 	.word	0xfffffffc


//--------------------- .text._Z23MatAddWithRuntimeConfigPfS_S_ --------------------------
	.section	.text._Z23MatAddWithRuntimeConfigPfS_S_,"ax",@progbits
	.align	128
        .global         _Z23MatAddWithRuntimeConfigPfS_S_
        .type           _Z23MatAddWithRuntimeConfigPfS_S_,@function
        .size           _Z23MatAddWithRuntimeConfigPfS_S_,(.L_x_2 - _Z23MatAddWithRuntimeConfigPfS_S_)
        .other          _Z23MatAddWithRuntimeConfigPfS_S_,@"STO_CUDA_ENTRY STV_DEFAULT"
_Z23MatAddWithRuntimeConfigPfS_S_:
.text._Z23MatAddWithRuntimeConfigPfS_S_:
[----:B------:R-:W-:Y:S01]  /*0000*/  LDC R1, c[0x0][0x37c] ;  /* 0x0000df00ff017b82 */ /* 0x000fe20000000800 */
[----:B------:R-:W0:Y:S07]  /*0010*/  S2R R3, SR_TID.X ;  /* 0x0000000000037919 */ /* 0x000e2e0000002100 */
[----:B------:R-:W0:Y:S01]  /*0020*/  S2UR UR4, SR_CTAID.X ;  /* 0x00000000000479c3 */ /* 0x000e220000002500 */
[----:B------:R-:W1:Y:S07]  /*0030*/  S2R R5, SR_TID.Y ;  /* 0x0000000000057919 */ /* 0x000e6e0000002200 */
[----:B------:R-:W0:Y:S08]  /*0040*/  LDC R0, c[0x0][0x360] ;  /* 0x0000d800ff007b82 */ /* 0x000e300000000800 */
[----:B------:R-:W1:Y:S08]  /*0050*/  S2UR UR5, SR_CTAID.Y ;  /* 0x00000000000579c3 */ /* 0x000e700000002600 */
[----:B------:R-:W1:Y:S01]  /*0060*/  LDC R2, c[0x0][0x364] ;  /* 0x0000d900ff027b82 */ /* 0x000e620000000800 */
[----:B0-----:R-:W-:-:S02]  /*0070*/  IMAD R0, R0, UR4, R3 ;  /* 0x0000000400007c24 */ /* 0x001fc4000f8e0203 */
[----:B-1----:R-:W-:-:S05]  /*0080*/  IMAD R3, R2, UR5, R5 ;  /* 0x0000000502037c24 */ /* 0x002fca000f8e0205 */
[----:B------:R-:W-:-:S04]  /*0090*/  LEA R9, R0, R3, 0x8 ;  /* 0x0000000300097211 */ /* 0x000fc800078e40ff */
[----:B------:R-:W-:-:S13]  /*00a0*/  ISETP.GT.AND P0, PT, R9, 0xffff, PT ;  /* 0x0000ffff0900780c */ /* 0x000fda0003f04270 */
[----:B------:R-:W-:Y:S05]  /*00b0*/  @P0 EXIT ;  /* 0x000000000000094d */ /* 0x000fea0003800000 */
[----:B------:R-:W0:Y:S01]  /*00c0*/  LDC.64 R2, c[0x0][0x380] ;  /* 0x0000e000ff027b82 */ /* 0x000e220000000a00 */
[----:B------:R-:W1:Y:S07]  /*00d0*/  LDCU.64 UR4, c[0x0][0x358] ;  /* 0x00006b00ff0477ac */ /* 0x000e6e0008000a00 */
[----:B------:R-:W2:Y:S08]  /*00e0*/  LDC.64 R4, c[0x0][0x388] ;  /* 0x0000e200ff047b82 */ /* 0x000eb00000000a00 */
[----:B------:R-:W3:Y:S01]  /*00f0*/  LDC.64 R6, c[0x0][0x390] ;  /* 0x0000e400ff067b82 */ /* 0x000ee20000000a00 */
[----:B0-----:R-:W-:-:S06]  /*0100*/  IMAD.WIDE R2, R9, 0x4, R2 ;  /* 0x0000000409027825 */ /* 0x001fcc00078e0202 */
[----:B-1----:R-:W4:Y:S01]  /*0110*/  LDG.E R2, desc[UR4][R2.64] ;  /* 0x0000000402027981 */ /* 0x002f22000c1e1900 */
[----:B--2---:R-:W-:-:S06]  /*0120*/  IMAD.WIDE R4, R9, 0x4, R4 ;  /* 0x0000000409047825 */ /* 0x004fcc00078e0204 */
[----:B------:R-:W4:Y:S01]  /*0130*/  LDG.E R5, desc[UR4][R4.64] ;  /* 0x0000000404057981 */ /* 0x000f22000c1e1900 */
[----:B---3--:R-:W-:-:S04]  /*0140*/  IMAD.WIDE R6, R9, 0x4, R6 ;  /* 0x0000000409067825 */ /* 0x008fc800078e0206 */
[----:B----4-:R-:W-:-:S05]  /*0150*/  FADD R9, R2, R5 ;  /* 0x0000000502097221 */ /* 0x010fca0000000000 */
[----:B------:R-:W-:Y:S01]  /*0160*/  STG.E desc[UR4][R6.64], R9 ;  /* 0x0000000906007986 */ /* 0x000fe2000c101904 */
[----:B------:R-:W-:Y:S05]  /*0170*/  EXIT ;  /* 0x000000000000794d */ /* 0x000fea0003800000 */
.L_x_0:
[----:B------:R-:W-:-:S00]  /*0180*/  BRA `(.L_x_0) ;  /* 0xfffffffc00fc7947 */ /* 0x000fc0000383ffff */
[----:B------:R-:W-:-:S00]  /*0190*/  NOP ;  /* 0x0000000000007918 */ /* 0x000fc00000000000 */
        /* <DEDUP_REMOVED lines=14> */
.L_x_2:


//--------------------- .text._Z6MatAddPfS_S_     --------------------------
	.section	.text._Z6MatAddPfS_S_,"ax",@progbits
	.align	128
        .global         _Z6MatAddPfS_S_
        .type           _Z6MatAddPfS_S_,@function
        .size           _Z6MatAddPfS_S_,(.L_x_3 - _Z6MatAddPfS_S_)
        .other          _Z6MatAddPfS_S_,@"STO_CUDA_ENTRY STV_DEFAULT"
_Z6MatAddPfS_S_:
.text._Z6MatAddPfS_S_:
        /* <DEDUP_REMOVED lines=24> */
.L_x_1:
        /* <DEDUP_REMOVED lines=16> */
.L_x_3:


//--------------------- .nv.shared.reserved.0     --------------------------
	.section	.nv.shared.reserved.0,"aw",@nobits
	.weak		__nv_reservedSMEM_offset_0_alias
	.size		__nv_reservedSMEM_offset_0_alias, 0, 64
	.other		__nv_reservedSMEM_offset_0_alias,@"STO_CUDA_RESERVED_SHARED STV_DEFAULT"
__nv_reservedSMEM_offset_0_alias:
	.zero		0
	.zero		64


//--------------------- .nv.constant0._Z23MatAddWithRuntimeConfigPfS_S_ --------------------------
	.section	.nv.constant0._Z23MatAddWithRuntimeConfigPfS_S_,"a",@progbits
	.sectionflags	@""
	.align	4
.nv.constant0._Z23MatAddWithRuntimeConfigPfS_S_:
	.zero		920


//--------------------- .nv.constant0._Z6MatAddPfS_S_ --------------------------
	.section	.nv.constant0._Z6MatAddPfS_S_,"a",@progbits
	.sectionflags	@""
	.align	4
.nv.constant0._Z6MatAddPfS_S_:
	.zero		920


//--------------------- SYMBOLS --------------------------

	.type		.nv.reservedSmem.offset0,@object
	.size		.nv.reservedSmem.offset0,0x4
